//
// Generated by NVIDIA NVVM Compiler
//
// Compiler Build ID: CL-36424714
// Cuda compilation tools, release 13.0, V13.0.88
// Based on NVVM 20.0.0
//

.version 9.0
.target sm_100
.address_size 64

	// .globl	stochasticGradientDescentKernel

.visible .entry stochasticGradientDescentKernel(
	.param .u32 stochasticGradientDescentKernel_param_0,
	.param .f32 stochasticGradientDescentKernel_param_1,
	.param .u64 .ptr .align 1 stochasticGradientDescentKernel_param_2,
	.param .u32 stochasticGradientDescentKernel_param_3,
	.param .u64 .ptr .align 1 stochasticGradientDescentKernel_param_4,
	.param .f32 stochasticGradientDescentKernel_param_5,
	.param .u64 .ptr .align 1 stochasticGradientDescentKernel_param_6
)
{
	.reg .pred 	%p<11>;
	.reg .b32 	%r<41>;
	.reg .b32 	%f<64>;
	.reg .b64 	%rd<27>;

	ld.param.u32 	%r19, [stochasticGradientDescentKernel_param_0];
	ld.param.f32 	%f2, [stochasticGradientDescentKernel_param_1];
	ld.param.u64 	%rd5, [stochasticGradientDescentKernel_param_2];
	ld.param.u32 	%r20, [stochasticGradientDescentKernel_param_3];
	ld.param.u64 	%rd6, [stochasticGradientDescentKernel_param_4];
	ld.param.f32 	%f3, [stochasticGradientDescentKernel_param_5];
	ld.param.u64 	%rd7, [stochasticGradientDescentKernel_param_6];
	cvta.to.global.u64 	%rd1, %rd6;
	cvta.to.global.u64 	%rd2, %rd7;
	mov.u32 	%r21, %ctaid.y;
	mov.u32 	%r22, %ntid.x;
	mov.u32 	%r23, %tid.x;
	mad.lo.s32 	%r24, %r21, %r22, %r23;
	mul.lo.s32 	%r1, %r24, %r19;
	setp.ge.s32 	%p1, %r1, %r20;
	@%p1 bra 	$L__BB0_13;
	cvta.to.global.u64 	%rd8, %rd5;
	mov.u32 	%r25, %ctaid.x;
	mul.wide.u32 	%rd9, %r25, 4;
	add.s64 	%rd10, %rd8, %rd9;
	ld.global.u32 	%r26, [%rd10];
	mad.lo.s32 	%r2, %r26, %r20, %r1;
	mad.lo.s32 	%r3, %r20, %r25, %r1;
	setp.lt.s32 	%p2, %r19, 1;
	@%p2 bra 	$L__BB0_13;
	mul.f32 	%f1, %f2, %f3;
	and.b32  	%r4, %r19, 7;
	setp.lt.u32 	%p3, %r19, 8;
	mov.b32 	%r39, 0;
	@%p3 bra 	$L__BB0_5;
	and.b32  	%r39, %r19, 2147483640;
	neg.s32 	%r37, %r39;
	add.s64 	%rd3, %rd2, 16;
	add.s64 	%rd4, %rd1, 16;
	mov.u32 	%r35, %r2;
	mov.u32 	%r36, %r3;
$L__BB0_4:
	.pragma "nounroll";
	mul.wide.s32 	%rd11, %r36, 4;
	add.s64 	%rd12, %rd3, %rd11;
	mul.wide.s32 	%rd13, %r35, 4;
	add.s64 	%rd14, %rd4, %rd13;
	ld.global.f32 	%f4, [%rd12+-16];
	mul.f32 	%f5, %f1, %f4;
	ld.global.f32 	%f6, [%rd14+-16];
	sub.f32 	%f7, %f6, %f5;
	st.global.f32 	[%rd14+-16], %f7;
	ld.global.f32 	%f8, [%rd12+-12];
	mul.f32 	%f9, %f1, %f8;
	ld.global.f32 	%f10, [%rd14+-12];
	sub.f32 	%f11, %f10, %f9;
	st.global.f32 	[%rd14+-12], %f11;
	ld.global.f32 	%f12, [%rd12+-8];
	mul.f32 	%f13, %f1, %f12;
	ld.global.f32 	%f14, [%rd14+-8];
	sub.f32 	%f15, %f14, %f13;
	st.global.f32 	[%rd14+-8], %f15;
	ld.global.f32 	%f16, [%rd12+-4];
	mul.f32 	%f17, %f1, %f16;
	ld.global.f32 	%f18, [%rd14+-4];
	sub.f32 	%f19, %f18, %f17;
	st.global.f32 	[%rd14+-4], %f19;
	ld.global.f32 	%f20, [%rd12];
	mul.f32 	%f21, %f1, %f20;
	ld.global.f32 	%f22, [%rd14];
	sub.f32 	%f23, %f22, %f21;
	st.global.f32 	[%rd14], %f23;
	ld.global.f32 	%f24, [%rd12+4];
	mul.f32 	%f25, %f1, %f24;
	ld.global.f32 	%f26, [%rd14+4];
	sub.f32 	%f27, %f26, %f25;
	st.global.f32 	[%rd14+4], %f27;
	ld.global.f32 	%f28, [%rd12+8];
	mul.f32 	%f29, %f1, %f28;
	ld.global.f32 	%f30, [%rd14+8];
	sub.f32 	%f31, %f30, %f29;
	st.global.f32 	[%rd14+8], %f31;
	ld.global.f32 	%f32, [%rd12+12];
	mul.f32 	%f33, %f1, %f32;
	ld.global.f32 	%f34, [%rd14+12];
	sub.f32 	%f35, %f34, %f33;
	st.global.f32 	[%rd14+12], %f35;
	add.s32 	%r37, %r37, 8;
	add.s32 	%r36, %r36, 8;
	add.s32 	%r35, %r35, 8;
	setp.ne.s32 	%p4, %r37, 0;
	@%p4 bra 	$L__BB0_4;
$L__BB0_5:
	setp.eq.s32 	%p5, %r4, 0;
	@%p5 bra 	$L__BB0_13;
	and.b32  	%r14, %r19, 3;
	setp.lt.u32 	%p6, %r4, 4;
	@%p6 bra 	$L__BB0_8;
	add.s32 	%r28, %r3, %r39;
	mul.wide.s32 	%rd15, %r28, 4;
	add.s64 	%rd16, %rd2, %rd15;
	ld.global.f32 	%f36, [%rd16];
	mul.f32 	%f37, %f1, %f36;
	add.s32 	%r29, %r2, %r39;
	mul.wide.s32 	%rd17, %r29, 4;
	add.s64 	%rd18, %rd1, %rd17;
	ld.global.f32 	%f38, [%rd18];
	sub.f32 	%f39, %f38, %f37;
	st.global.f32 	[%rd18], %f39;
	ld.global.f32 	%f40, [%rd16+4];
	mul.f32 	%f41, %f1, %f40;
	ld.global.f32 	%f42, [%rd18+4];
	sub.f32 	%f43, %f42, %f41;
	st.global.f32 	[%rd18+4], %f43;
	ld.global.f32 	%f44, [%rd16+8];
	mul.f32 	%f45, %f1, %f44;
	ld.global.f32 	%f46, [%rd18+8];
	sub.f32 	%f47, %f46, %f45;
	st.global.f32 	[%rd18+8], %f47;
	ld.global.f32 	%f48, [%rd16+12];
	mul.f32 	%f49, %f1, %f48;
	ld.global.f32 	%f50, [%rd18+12];
	sub.f32 	%f51, %f50, %f49;
	st.global.f32 	[%rd18+12], %f51;
	add.s32 	%r39, %r39, 4;
$L__BB0_8:
	setp.eq.s32 	%p7, %r14, 0;
	@%p7 bra 	$L__BB0_13;
	setp.eq.s32 	%p8, %r14, 1;
	@%p8 bra 	$L__BB0_11;
	add.s32 	%r30, %r3, %r39;
	mul.wide.s32 	%rd19, %r30, 4;
	add.s64 	%rd20, %rd2, %rd19;
	ld.global.f32 	%f52, [%rd20];
	mul.f32 	%f53, %f1, %f52;
	add.s32 	%r31, %r2, %r39;
	mul.wide.s32 	%rd21, %r31, 4;
	add.s64 	%rd22, %rd1, %rd21;
	ld.global.f32 	%f54, [%rd22];
	sub.f32 	%f55, %f54, %f53;
	st.global.f32 	[%rd22], %f55;
	ld.global.f32 	%f56, [%rd20+4];
	mul.f32 	%f57, %f1, %f56;
	ld.global.f32 	%f58, [%rd22+4];
	sub.f32 	%f59, %f58, %f57;
	st.global.f32 	[%rd22+4], %f59;
	add.s32 	%r39, %r39, 2;
$L__BB0_11:
	and.b32  	%r32, %r19, 1;
	setp.eq.b32 	%p9, %r32, 1;
	not.pred 	%p10, %p9;
	@%p10 bra 	$L__BB0_13;
	add.s32 	%r33, %r3, %r39;
	mul.wide.s32 	%rd23, %r33, 4;
	add.s64 	%rd24, %rd2, %rd23;
	ld.global.f32 	%f60, [%rd24];
	mul.f32 	%f61, %f1, %f60;
	add.s32 	%r34, %r2, %r39;
	mul.wide.s32 	%rd25, %r34, 4;
	add.s64 	%rd26, %rd1, %rd25;
	ld.global.f32 	%f62, [%rd26];
	sub.f32 	%f63, %f62, %f61;
	st.global.f32 	[%rd26], %f63;
$L__BB0_13:
	ret;

}


// ===== COMPILED SASS (sm_100) =====

	.target	sm_100

	.elftype	@"ET_EXEC"


//--------------------- .note.nv.tkinfo           --------------------------
	.section	.note.nv.tkinfo,"",@"SHT_NOTE"
	.sectionflags	@"SHF_NOTE_NV_TKINFO"
	.tkinfo
        /*0018*/ 	.word	0x00000002
        /*0030*/ 	.string	""
        /*0030*/ 	.string	"ptxas"
        /*0030*/ 	.string	"Cuda compilation tools, release 13.0, V13.0.88"
        /*0030*/ 	.string	"Build cuda_13.0.r13.0/compiler.36424714_0"
        /*0030*/ 	.string	"-arch sm_100 -m 64 "



//--------------------- .note.nv.cuinfo           --------------------------
	.section	.note.nv.cuinfo,"",@"SHT_NOTE"
	.sectionflags	@"SHF_NOTE_NV_CUINFO"
        /*0018*/ 	.short	0x0002
        /*001a*/ 	.short	0x0064
        /*001c*/ 	.short	0x0082
	.zero		2


//--------------------- .nv.info                  --------------------------
	.section	.nv.info,"",@"SHT_CUDA_INFO"
	.align	4


	//----- nvinfo : EIATTR_REGCOUNT
	.align		4
        /*0000*/ 	.byte	0x04, 0x2f
        /*0002*/ 	.short	(.L_1 - .L_0)
	.align		4
.L_0:
        /*0004*/ 	.word	index@(stochasticGradientDescentKernel)
        /*0008*/ 	.word	0x00000018


	//----- nvinfo : EIATTR_FRAME_SIZE
	.align		4
.L_1:
        /*000c*/ 	.byte	0x04, 0x11
        /*000e*/ 	.short	(.L_3 - .L_2)
	.align		4
.L_2:
        /*0010*/ 	.word	index@(stochasticGradientDescentKernel)
        /*0014*/ 	.word	0x00000000


	//----- nvinfo : EIATTR_MIN_STACK_SIZE
	.align		4
.L_3:
        /*0018*/ 	.byte	0x04, 0x12
        /*001a*/ 	.short	(.L_5 - .L_4)
	.align		4
.L_4:
        /*001c*/ 	.word	index@(stochasticGradientDescentKernel)
        /*0020*/ 	.word	0x00000000
.L_5:


//--------------------- .nv.compat                --------------------------
	.section	.nv.compat,"",@"SHT_CUDA_COMPAT_INFO"
	.align	4
        /*0000*/ 	.byte	0x02, 0x09, 0x00, 0x00, 0x02, 0x02, 0x01, 0x00, 0x02, 0x05, 0x05, 0x00, 0x03, 0x07, 0x01, 0x01
        /*0010*/ 	.byte	0x02, 0x03, 0x00, 0x00, 0x02, 0x06, 0x01, 0x00, 0x04, 0x0b, 0x08, 0x00, 0x09, 0x00, 0x00, 0x00
        /*0020*/ 	.byte	0x00, 0x00, 0x00, 0x00


//--------------------- .nv.info.stochasticGradientDescentKernel --------------------------
	.section	.nv.info.stochasticGradientDescentKernel,"",@"SHT_CUDA_INFO"
	.sectionflags	@""
	.align	4


	//----- nvinfo : EIATTR_CUDA_API_VERSION
	.align		4
        /*0000*/ 	.byte	0x04, 0x37
        /*0002*/ 	.short	(.L_7 - .L_6)
.L_6:
        /*0004*/ 	.word	0x00000082


	//----- nvinfo : EIATTR_KPARAM_INFO
	.align		4
.L_7:
        /*0008*/ 	.byte	0x04, 0x17
        /*000a*/ 	.short	(.L_9 - .L_8)
.L_8:
        /*000c*/ 	.word	0x00000000
        /*0010*/ 	.short	0x0006
        /*0012*/ 	.short	0x0028
        /*0014*/ 	.byte	0x00, 0xf5, 0x21, 0x00


	//----- nvinfo : EIATTR_KPARAM_INFO
	.align		4
.L_9:
        /*0018*/ 	.byte	0x04, 0x17
        /*001a*/ 	.short	(.L_11 - .L_10)
.L_10:
        /*001c*/ 	.word	0x00000000
        /*0020*/ 	.short	0x0005
        /*0022*/ 	.short	0x0020
        /*0024*/ 	.byte	0x00, 0xf0, 0x11, 0x00


	//----- nvinfo : EIATTR_KPARAM_INFO
	.align		4
.L_11:
        /*0028*/ 	.byte	0x04, 0x17
        /*002a*/ 	.short	(.L_13 - .L_12)
.L_12:
        /*002c*/ 	.word	0x00000000
        /*0030*/ 	.short	0x0004
        /*0032*/ 	.short	0x0018
        /*0034*/ 	.byte	0x00, 0xf5, 0x21, 0x00


	//----- nvinfo : EIATTR_KPARAM_INFO
	.align		4
.L_13:
        /*0038*/ 	.byte	0x04, 0x17
        /*003a*/ 	.short	(.L_15 - .L_14)
.L_14:
        /*003c*/ 	.word	0x00000000
        /*0040*/ 	.short	0x0003
        /*0042*/ 	.short	0x0010
        /*0044*/ 	.byte	0x00, 0xf0, 0x11, 0x00


	//----- nvinfo : EIATTR_KPARAM_INFO
	.align		4
.L_15:
        /*0048*/ 	.byte	0x04, 0x17
        /*004a*/ 	.short	(.L_17 - .L_16)
.L_16:
        /*004c*/ 	.word	0x00000000
        /*0050*/ 	.short	0x0002
        /*0052*/ 	.short	0x0008
        /*0054*/ 	.byte	0x00, 0xf5, 0x21, 0x00


	//----- nvinfo : EIATTR_KPARAM_INFO
	.align		4
.L_17:
        /*0058*/ 	.byte	0x04, 0x17
        /*005a*/ 	.short	(.L_19 - .L_18)
.L_18:
        /*005c*/ 	.word	0x00000000
        /*0060*/ 	.short	0x0001
        /*0062*/ 	.short	0x0004
        /*0064*/ 	.byte	0x00, 0xf0, 0x11, 0x00


	//----- nvinfo : EIATTR_KPARAM_INFO
	.align		4
.L_19:
        /*0068*/ 	.byte	0x04, 0x17
        /*006a*/ 	.short	(.L_21 - .L_20)
.L_20:
        /*006c*/ 	.word	0x00000000
        /*0070*/ 	.short	0x0000
        /*0072*/ 	.short	0x0000
        /*0074*/ 	.byte	0x00, 0xf0, 0x11, 0x00


	//----- nvinfo : EIATTR_SPARSE_MMA_MASK
	.align		4
.L_21:
        /*0078*/ 	.byte	0x03, 0x50
        /*007a*/ 	.short	0x0000


	//----- nvinfo : EIATTR_MAXREG_COUNT
	.align		4
        /*007c*/ 	.byte	0x03, 0x1b
        /*007e*/ 	.short	0x00ff


	//----- nvinfo : EIATTR_MERCURY_ISA_VERSION
	.align		4
        /*0080*/ 	.byte	0x03, 0x5f
        /*0082*/ 	.short	0x0101


	//----- nvinfo : EIATTR_VRC_CTA_INIT_COUNT
	.align		4
        /*0084*/ 	.byte	0x02, 0x4a
	.zero		1
	.zero		1


	//----- nvinfo : EIATTR_EXIT_INSTR_OFFSETS
	.align		4
        /*0088*/ 	.byte	0x04, 0x1c
        /*008a*/ 	.short	(.L_23 - .L_22)


	//   ....[0]....
.L_22:
        /*008c*/ 	.word	0x00000090


	//   ....[1]....
        /*0090*/ 	.word	0x00000120


	//   ....[2]....
        /*0094*/ 	.word	0x00000500


	//   ....[3]....
        /*0098*/ 	.word	0x000006c0


	//   ....[4]....
        /*009c*/ 	.word	0x00000800


	//   ....[5]....
        /*00a0*/ 	.word	0x000008b0


	//----- nvinfo : EIATTR_CBANK_PARAM_SIZE
	.align		4
.L_23:
        /*00a4*/ 	.byte	0x03, 0x19
        /*00a6*/ 	.short	0x0030


	//----- nvinfo : EIATTR_PARAM_CBANK
	.align		4
        /*00a8*/ 	.byte	0x04, 0x0a
        /*00aa*/ 	.short	(.L_25 - .L_24)
	.align		4
.L_24:
        /*00ac*/ 	.word	index@(.nv.constant0.stochasticGradientDescentKernel)
        /*00b0*/ 	.short	0x0380
        /*00b2*/ 	.short	0x0030


	//----- nvinfo : EIATTR_SW_WAR
	.align		4
.L_25:
        /*00b4*/ 	.byte	0x04, 0x36
        /*00b6*/ 	.short	(.L_27 - .L_26)
.L_26:
        /*00b8*/ 	.word	0x00000008
.L_27:


//--------------------- .nv.callgraph             --------------------------
	.section	.nv.callgraph,"",@"SHT_CUDA_CALLGRAPH"
	.align	4
	.sectionentsize	8
	.align		4
        /*0000*/ 	.word	0x00000000
	.align		4
        /*0004*/ 	.word	0xffffffff
	.align		4
        /*0008*/ 	.word	0x00000000
	.align		4
        /*000c*/ 	.word	0xfffffffe
	.align		4
        /*0010*/ 	.word	0x00000000
	.align		4
        /*0014*/ 	.word	0xfffffffd
	.align		4
        /*0018*/ 	.word	0x00000000
	.align		4
        /*001c*/ 	.word	0xfffffffc


//--------------------- .text.stochasticGradientDescentKernel --------------------------
	.section	.text.stochasticGradientDescentKernel,"ax",@progbits
	.align	128
        .global         stochasticGradientDescentKernel
        .type           stochasticGradientDescentKernel,@function
        .size           stochasticGradientDescentKernel,(.L_x_5 - stochasticGradientDescentKernel)
        .other          stochasticGradientDescentKernel,@"STO_CUDA_ENTRY STV_DEFAULT"
stochasticGradientDescentKernel:
.text.stochasticGradientDescentKernel:
[----:B------:R-:W-:Y:S01]  /*0000*/  LDC R1, c[0x0][0x37c] ;  /* 0x0000df00ff017b82 */ /* 0x000fe20000000800 */
[----:B------:R-:W0:Y:S07]  /*0010*/  S2R R3, SR_TID.X ;  /* 0x0000000000037919 */ /* 0x000e2e0000002100 */
[----:B------:R-:W0:Y:S01]  /*0020*/  S2UR UR4, SR_CTAID.Y ;  /* 0x00000000000479c3 */ /* 0x000e220000002600 */
[----:B------:R-:W1:Y:S07]  /*0030*/  LDCU UR5, c[0x0][0x390] ;  /* 0x00007200ff0577ac */ /* 0x000e6e0008000800 */
[----:B------:R-:W0:Y:S08]  /*0040*/  LDC R0, c[0x0][0x360] ;  /* 0x0000d800ff007b82 */ /* 0x000e300000000800 */
[----:B------:R-:W2:Y:S01]  /*0050*/  LDC R5, c[0x0][0x380] ;  /* 0x0000e000ff057b82 */ /* 0x000ea20000000800 */
[----:B0-----:R-:W-:-:S04]  /*0060*/  IMAD R0, R0, UR4, R3 ;  /* 0x0000000400007c24 */ /* 0x001fc8000f8e0203 */
[----:B--2---:R-:W-:-:S05]  /*0070*/  IMAD R0, R0, R5, RZ ;  /* 0x0000000500007224 */ /* 0x004fca00078e02ff */
[----:B-1----:R-:W-:-:S13]  /*0080*/  ISETP.GE.AND P0, PT, R0, UR5, PT ;  /* 0x0000000500007c0c */ /* 0x002fda000bf06270 */
[----:B------:R-:W-:Y:S05]  /*0090*/  @P0 EXIT ;  /* 0x000000000000094d */ /* 0x000fea0003800000 */
[----:B------:R-:W0:Y:S01]  /*00a0*/  S2R R9, SR_CTAID.X ;  /* 0x0000000000097919 */ /* 0x000e220000002500 */
[----:B------:R-:W0:Y:S01]  /*00b0*/  LDC.64 R6, c[0x0][0x388] ;  /* 0x0000e200ff067b82 */ /* 0x000e220000000a00 */
[----:B------:R-:W1:Y:S01]  /*00c0*/  LDCU.64 UR8, c[0x0][0x358] ;  /* 0x00006b00ff0877ac */ /* 0x000e620008000a00 */
[----:B0-----:R-:W-:-:S05]  /*00d0*/  IMAD.WIDE.U32 R6, R9, 0x4, R6 ;  /* 0x0000000409067825 */ /* 0x001fca00078e0006 */
[----:B-1----:R-:W2:Y:S01]  /*00e0*/  LDG.E R3, desc[UR8][R6.64] ;  /* 0x0000000806037981 */ /* 0x002ea2000c1e1900 */
[----:B------:R-:W-:Y:S01]  /*00f0*/  ISETP.GE.AND P0, PT, R5, 0x1, PT ;  /* 0x000000010500780c */ /* 0x000fe20003f06270 */
[--C-:B------:R-:W-:Y:S02]  /*0100*/  IMAD R2, R9, UR5, R0.reuse ;  /* 0x0000000509027c24 */ /* 0x100fe4000f8e0200 */
[----:B--2---:R-:W-:-:S10]  /*0110*/  IMAD R3, R3, UR5, R0 ;  /* 0x0000000503037c24 */ /* 0x004fd4000f8e0200 */
[----:B------:R-:W-:Y:S05]  /*0120*/  @!P0 EXIT ;  /* 0x000000000000894d */ /* 0x000fea0003800000 */
[----:B------:R-:W0:Y:S01]  /*0130*/  LDC R0, c[0x0][0x3a0] ;  /* 0x0000e800ff007b82 */ /* 0x000e220000000800 */
[----:B------:R-:W0:Y:S01]  /*0140*/  LDCU UR4, c[0x0][0x384] ;  /* 0x00007080ff0477ac */ /* 0x000e220008000800 */
[C---:B------:R-:W-:Y:S01]  /*0150*/  ISETP.GE.U32.AND P1, PT, R5.reuse, 0x8, PT ;  /* 0x000000080500780c */ /* 0x040fe20003f26070 */
[----:B------:R-:W-:Y:S01]  /*0160*/  HFMA2 R4, -RZ, RZ, 0, 0 ;  /* 0x00000000ff047431 */ /* 0x000fe200000001ff */
[----:B------:R-:W-:-:S04]  /*0170*/  LOP3.LUT R14, R5, 0x7, RZ, 0xc0, !PT ;  /* 0x00000007050e7812 */ /* 0x000fc800078ec0ff */
[----:B------:R-:W-:Y:S01]  /*0180*/  ISETP.NE.AND P0, PT, R14, RZ, PT ;  /* 0x000000ff0e00720c */ /* 0x000fe20003f05270 */
[----:B0-----:R-:W-:-:S06]  /*0190*/  FMUL R0, R0, UR4 ;  /* 0x0000000400007c20 */ /* 0x001fcc0008400000 */
[----:B------:R-:W-:Y:S06]  /*01a0*/  @!P1 BRA `(.L_x_0) ;  /* 0x0000000000d49947 */ /* 0x000fec0003800000 */
[----:B------:R-:W0:Y:S01]  /*01b0*/  LDCU.64 UR6, c[0x0][0x3a8] ;  /* 0x00007500ff0677ac */ /* 0x000e220008000a00 */
[----:B------:R-:W-:Y:S02]  /*01c0*/  LOP3.LUT R4, R5, 0x7ffffff8, RZ, 0xc0, !PT ;  /* 0x7ffffff805047812 */ /* 0x000fe400078ec0ff */
[----:B------:R-:W-:Y:S01]  /*01d0*/  MOV R11, R3 ;  /* 0x00000003000b7202 */ /* 0x000fe20000000f00 */
[----:B------:R-:W1:Y:S01]  /*01e0*/  LDCU.64 UR4, c[0x0][0x398] ;  /* 0x00007300ff0477ac */ /* 0x000e620008000a00 */
[----:B------:R-:W-:Y:S02]  /*01f0*/  MOV R10, R2 ;  /* 0x00000002000a7202 */ /* 0x000fe40000000f00 */
[----:B------:R-:W-:Y:S01]  /*0200*/  IADD3 R12, PT, PT, -R4, RZ, RZ ;  /* 0x000000ff040c7210 */ /* 0x000fe20007ffe1ff */
[----:B0-----:R-:W-:Y:S02]  /*0210*/  UIADD3 UR6, UP0, UPT, UR6, 0x10, URZ ;  /* 0x0000001006067890 */ /* 0x001fe4000ff1e0ff */
[----:B-1----:R-:W-:-:S02]  /*0220*/  UIADD3 UR4, UP1, UPT, UR4, 0x10, URZ ;  /* 0x0000001004047890 */ /* 0x002fc4000ff3e0ff */
[----:B------:R-:W-:Y:S02]  /*0230*/  UIADD3.X UR7, UPT, UPT, URZ, UR7, URZ, UP0, !UPT ;  /* 0x00000007ff077290 */ /* 0x000fe400087fe4ff */
[----:B------:R-:W-:-:S12]  /*0240*/  UIADD3.X UR5, UPT, UPT, URZ, UR5, URZ, UP1, !UPT ;  /* 0x00000005ff057290 */ /* 0x000fd80008ffe4ff */
.L_x_1:
[----:B------:R-:W-:Y:S02]  /*0250*/  MOV R6, UR6 ;  /* 0x0000000600067c02 */ /* 0x000fe40008000f00 */
[----:B------:R-:W-:Y:S02]  /*0260*/  MOV R7, UR7 ;  /* 0x0000000700077c02 */ /* 0x000fe40008000f00 */
[----:B0-----:R-:W-:Y:S02]  /*0270*/  MOV R8, UR4 ;  /* 0x0000000400087c02 */ /* 0x001fe40008000f00 */
[----:B------:R-:W-:Y:S01]  /*0280*/  MOV R9, UR5 ;  /* 0x0000000500097c02 */ /* 0x000fe20008000f00 */
[----:B------:R-:W-:-:S04]  /*0290*/  IMAD.WIDE R6, R10, 0x4, R6 ;  /* 0x000000040a067825 */ /* 0x000fc800078e0206 */
[----:B------:R-:W-:Y:S01]  /*02a0*/  IMAD.WIDE R8, R11, 0x4, R8 ;  /* 0x000000040b087825 */ /* 0x000fe200078e0208 */
[----:B------:R-:W2:Y:S04]  /*02b0*/  LDG.E R13, desc[UR8][R6.64+-0x10] ;  /* 0xfffff008060d7981 */ /* 0x000ea8000c1e1900 */
[----:B------:R-:W2:Y:S04]  /*02c0*/  LDG.E R15, desc[UR8][R8.64+-0x10] ;  /* 0xfffff008080f7981 */ /* 0x000ea8000c1e1900 */
[----:B------:R-:W3:Y:S04]  /*02d0*/  LDG.E R17, desc[UR8][R8.64+-0xc] ;  /* 0xfffff40808117981 */ /* 0x000ee8000c1e1900 */
[----:B------:R-:W4:Y:S04]  /*02e0*/  LDG.E R19, desc[UR8][R8.64+-0x8] ;  /* 0xfffff80808137981 */ /* 0x000f28000c1e1900 */
[----:B------:R-:W5:Y:S01]  /*02f0*/  LDG.E R21, desc[UR8][R8.64+-0x4] ;  /* 0xfffffc0808157981 */ /* 0x000f62000c1e1900 */
[----:B--2---:R-:W-:-:S05]  /*0300*/  FFMA R13, -R0, R13, R15 ;  /* 0x0000000d000d7223 */ /* 0x004fca000000010f */
[----:B------:R0:W-:Y:S04]  /*0310*/  STG.E desc[UR8][R8.64+-0x10], R13 ;  /* 0xfffff00d08007986 */ /* 0x0001e8000c101908 */
[----:B------:R-:W3:Y:S02]  /*0320*/  LDG.E R15, desc[UR8][R6.64+-0xc] ;  /* 0xfffff408060f7981 */ /* 0x000ee4000c1e1900 */
[----:B---3--:R-:W-:-:S05]  /*0330*/  FFMA R15, -R0, R15, R17 ;  /* 0x0000000f000f7223 */ /* 0x008fca0000000111 */
[----:B------:R1:W-:Y:S04]  /*0340*/  STG.E desc[UR8][R8.64+-0xc], R15 ;  /* 0xfffff40f08007986 */ /* 0x0003e8000c101908 */
[----:B------:R-:W4:Y:S02]  /*0350*/  LDG.E R17, desc[UR8][R6.64+-0x8] ;  /* 0xfffff80806117981 */ /* 0x000f24000c1e1900 */
[----:B----4-:R-:W-:-:S05]  /*0360*/  FFMA R17, -R0, R17, R19 ;  /* 0x0000001100117223 */ /* 0x010fca0000000113 */
[----:B------:R2:W-:Y:S04]  /*0370*/  STG.E desc[UR8][R8.64+-0x8], R17 ;  /* 0xfffff81108007986 */ /* 0x0005e8000c101908 */
[----:B------:R-:W5:Y:S02]  /*0380*/  LDG.E R19, desc[UR8][R6.64+-0x4] ;  /* 0xfffffc0806137981 */ /* 0x000f64000c1e1900 */
[C---:B-----5:R-:W-:Y:S02]  /*0390*/  FFMA R19, -R0.reuse, R19, R21 ;  /* 0x0000001300137223 */ /* 0x060fe40000000115 */
[----:B------:R-:W3:Y:S04]  /*03a0*/  LDG.E R21, desc[UR8][R8.64] ;  /* 0x0000000808157981 */ /* 0x000ee8000c1e1900 */
[----:B------:R4:W-:Y:S04]  /*03b0*/  STG.E desc[UR8][R8.64+-0x4], R19 ;  /* 0xfffffc1308007986 */ /* 0x0009e8000c101908 */
[----:B0-----:R-:W3:Y:S02]  /*03c0*/  LDG.E R13, desc[UR8][R6.64] ;  /* 0x00000008060d7981 */ /* 0x001ee4000c1e1900 */
[----:B---3--:R-:W-:-:S02]  /*03d0*/  FFMA R13, -R0, R13, R21 ;  /* 0x0000000d000d7223 */ /* 0x008fc40000000115 */
[----:B------:R-:W3:Y:S04]  /*03e0*/  LDG.E R21, desc[UR8][R8.64+0x4] ;  /* 0x0000040808157981 */ /* 0x000ee8000c1e1900 */
[----:B------:R0:W-:Y:S04]  /*03f0*/  STG.E desc[UR8][R8.64], R13 ;  /* 0x0000000d08007986 */ /* 0x0001e8000c101908 */
[----:B-1----:R-:W3:Y:S02]  /*0400*/  LDG.E R15, desc[UR8][R6.64+0x4] ;  /* 0x00000408060f7981 */ /* 0x002ee4000c1e1900 */
[----:B---3--:R-:W-:-:S02]  /*0410*/  FFMA R15, -R0, R15, R21 ;  /* 0x0000000f000f7223 */ /* 0x008fc40000000115 */
[----:B------:R-:W3:Y:S04]  /*0420*/  LDG.E R21, desc[UR8][R8.64+0x8] ;  /* 0x0000080808157981 */ /* 0x000ee8000c1e1900 */
[----:B------:R0:W-:Y:S04]  /*0430*/  STG.E desc[UR8][R8.64+0x4], R15 ;  /* 0x0000040f08007986 */ /* 0x0001e8000c101908 */
[----:B--2---:R-:W3:Y:S01]  /*0440*/  LDG.E R17, desc[UR8][R6.64+0x8] ;  /* 0x0000080806117981 */ /* 0x004ee2000c1e1900 */
[----:B------:R-:W-:Y:S01]  /*0450*/  IADD3 R12, PT, PT, R12, 0x8, RZ ;  /* 0x000000080c0c7810 */ /* 0x000fe20007ffe0ff */
[----:B---3--:R-:W-:-:S02]  /*0460*/  FFMA R17, -R0, R17, R21 ;  /* 0x0000001100117223 */ /* 0x008fc40000000115 */
[----:B------:R-:W2:Y:S04]  /*0470*/  LDG.E R21, desc[UR8][R8.64+0xc] ;  /* 0x00000c0808157981 */ /* 0x000ea8000c1e1900 */
[----:B------:R0:W-:Y:S04]  /*0480*/  STG.E desc[UR8][R8.64+0x8], R17 ;  /* 0x0000081108007986 */ /* 0x0001e8000c101908 */
[----:B----4-:R-:W2:Y:S01]  /*0490*/  LDG.E R19, desc[UR8][R6.64+0xc] ;  /* 0x00000c0806137981 */ /* 0x010ea2000c1e1900 */
[----:B------:R-:W-:Y:S02]  /*04a0*/  ISETP.NE.AND P1, PT, R12, RZ, PT ;  /* 0x000000ff0c00720c */ /* 0x000fe40003f25270 */
[----:B------:R-:W-:-:S02]  /*04b0*/  IADD3 R10, PT, PT, R10, 0x8, RZ ;  /* 0x000000080a0a7810 */ /* 0x000fc40007ffe0ff */
[----:B------:R-:W-:Y:S01]  /*04c0*/  IADD3 R11, PT, PT, R11, 0x8, RZ ;  /* 0x000000080b0b7810 */ /* 0x000fe20007ffe0ff */
[----:B--2---:R-:W-:-:S05]  /*04d0*/  FFMA R19, -R0, R19, R21 ;  /* 0x0000001300137223 */ /* 0x004fca0000000115 */
[----:B------:R0:W-:Y:S03]  /*04e0*/  STG.E desc[UR8][R8.64+0xc], R19 ;  /* 0x00000c1308007986 */ /* 0x0001e6000c101908 */
[----:B------:R-:W-:Y:S05]  /*04f0*/  @P1 BRA `(.L_x_1) ;  /* 0xfffffffc00541947 */ /* 0x000fea000383ffff */
.L_x_0:
[----:B------:R-:W-:Y:S05]  /*0500*/  @!P0 EXIT ;  /* 0x000000000000894d */ /* 0x000fea0003800000 */
[----:B------:R-:W-:Y:S02]  /*0510*/  ISETP.GE.U32.AND P0, PT, R14, 0x4, PT ;  /* 0x000000040e00780c */ /* 0x000fe40003f06070 */
[----:B------:R-:W-:-:S04]  /*0520*/  LOP3.LUT R10, R5, 0x3, RZ, 0xc0, !PT ;  /* 0x00000003050a7812 */ /* 0x000fc800078ec0ff */
[----:B------:R-:W-:-:S07]  /*0530*/  ISETP.NE.AND P1, PT, R10, RZ, PT ;  /* 0x000000ff0a00720c */ /* 0x000fce0003f25270 */
[----:B------:R-:W-:Y:S06]  /*0540*/  @!P0 BRA `(.L_x_2) ;  /* 0x00000000005c8947 */ /* 0x000fec0003800000 */
[----:B------:R-:W1:Y:S01]  /*0550*/  LDC.64 R6, c[0x0][0x3a8] ;  /* 0x0000ea00ff067b82 */ /* 0x000e620000000a00 */
[-C--:B------:R-:W-:Y:S02]  /*0560*/  IADD3 R11, PT, PT, R2, R4.reuse, RZ ;  /* 0x00000004020b7210 */ /* 0x080fe40007ffe0ff */
[----:B0-----:R-:W-:-:S05]  /*0570*/  IADD3 R13, PT, PT, R3, R4, RZ ;  /* 0x00000004030d7210 */ /* 0x001fca0007ffe0ff */
[----:B------:R-:W0:Y:S01]  /*0580*/  LDC.64 R8, c[0x0][0x398] ;  /* 0x0000e600ff087b82 */ /* 0x000e220000000a00 */
[----:B-1----:R-:W-:-:S05]  /*0590*/  IMAD.WIDE R6, R11, 0x4, R6 ;  /* 0x000000040b067825 */ /* 0x002fca00078e0206 */
[----:B------:R-:W2:Y:S01]  /*05a0*/  LDG.E R11, desc[UR8][R6.64] ;  /* 0x00000008060b7981 */ /* 0x000ea2000c1e1900 */
[----:B0-----:R-:W-:-:S05]  /*05b0*/  IMAD.WIDE R8, R13, 0x4, R8 ;  /* 0x000000040d087825 */ /* 0x001fca00078e0208 */
        /* <DEDUP_REMOVED lines=12> */
[----:B------:R-:W5:Y:S01]  /*0680*/  LDG.E R17, desc[UR8][R6.64+0xc] ;  /* 0x00000c0806117981 */ /* 0x000f62000c1e1900 */
[----:B------:R-:W-:Y:S01]  /*0690*/  IADD3 R4, PT, PT, R4, 0x4, RZ ;  /* 0x0000000404047810 */ /* 0x000fe20007ffe0ff */
[----:B-----5:R-:W-:-:S05]  /*06a0*/  FFMA R17, -R0, R17, R19 ;  /* 0x0000001100117223 */ /* 0x020fca0000000113 */
[----:B------:R1:W-:Y:S02]  /*06b0*/  STG.E desc[UR8][R8.64+0xc], R17 ;  /* 0x00000c1108007986 */ /* 0x0003e4000c101908 */
.L_x_2:
[----:B------:R-:W-:Y:S05]  /*06c0*/  @!P1 EXIT ;  /* 0x000000000000994d */ /* 0x000fea0003800000 */
[----:B------:R-:W-:Y:S02]  /*06d0*/  ISETP.NE.AND P0, PT, R10, 0x1, PT ;  /* 0x000000010a00780c */ /* 0x000fe40003f05270 */
[----:B------:R-:W-:-:S04]  /*06e0*/  LOP3.LUT R5, R5, 0x1, RZ, 0xc0, !PT ;  /* 0x0000000105057812 */ /* 0x000fc800078ec0ff */
[----:B------:R-:W-:-:S07]  /*06f0*/  ISETP.NE.U32.AND P1, PT, R5, 0x1, PT ;  /* 0x000000010500780c */ /* 0x000fce0003f25070 */
[----:B------:R-:W-:Y:S06]  /*0700*/  @!P0 BRA `(.L_x_3) ;  /* 0x00000000003c8947 */ /* 0x000fec0003800000 */
[----:B------:R-:W2:Y:S01]  /*0710*/  LDC.64 R6, c[0x0][0x3a8] ;  /* 0x0000ea00ff067b82 */ /* 0x000ea20000000a00 */
[-C--:B------:R-:W-:Y:S02]  /*0720*/  IADD3 R5, PT, PT, R2, R4.reuse, RZ ;  /* 0x0000000402057210 */ /* 0x080fe40007ffe0ff */
[----:B-1----:R-:W-:-:S05]  /*0730*/  IADD3 R11, PT, PT, R3, R4, RZ ;  /* 0x00000004030b7210 */ /* 0x002fca0007ffe0ff */
[----:B0-----:R-:W0:Y:S01]  /*0740*/  LDC.64 R8, c[0x0][0x398] ;  /* 0x0000e600ff087b82 */ /* 0x001e220000000a00 */
[----:B--2---:R-:W-:-:S05]  /*0750*/  IMAD.WIDE R6, R5, 0x4, R6 ;  /* 0x0000000405067825 */ /* 0x004fca00078e0206 */
[----:B------:R-:W2:Y:S01]  /*0760*/  LDG.E R5, desc[UR8][R6.64] ;  /* 0x0000000806057981 */ /* 0x000ea2000c1e1900 */
[----:B0-----:R-:W-:-:S05]  /*0770*/  IMAD.WIDE R8, R11, 0x4, R8 ;  /* 0x000000040b087825 */ /* 0x001fca00078e0208 */
[----:B------:R-:W2:Y:S04]  /*0780*/  LDG.E R11, desc[UR8][R8.64] ;  /* 0x00000008080b7981 */ /* 0x000ea8000c1e1900 */
[----:B------:R-:W3:Y:S01]  /*0790*/  LDG.E R13, desc[UR8][R8.64+0x4] ;  /* 0x00000408080d7981 */ /* 0x000ee2000c1e1900 */
[----:B--2---:R-:W-:-:S05]  /*07a0*/  FFMA R5, -R0, R5, R11 ;  /* 0x0000000500057223 */ /* 0x004fca000000010b */
[----:B------:R2:W-:Y:S04]  /*07b0*/  STG.E desc[UR8][R8.64], R5 ;  /* 0x0000000508007986 */ /* 0x0005e8000c101908 */
[----:B------:R-:W3:Y:S01]  /*07c0*/  LDG.E R11, desc[UR8][R6.64+0x4] ;  /* 0x00000408060b7981 */ /* 0x000ee2000c1e1900 */
[----:B------:R-:W-:Y:S01]  /*07d0*/  IADD3 R4, PT, PT, R4, 0x2, RZ ;  /* 0x0000000204047810 */ /* 0x000fe20007ffe0ff */
[----:B---3--:R-:W-:-:S05]  /*07e0*/  FFMA R11, -R0, R11, R13 ;  /* 0x0000000b000b7223 */ /* 0x008fca000000010d */
[----:B------:R2:W-:Y:S02]  /*07f0*/  STG.E desc[UR8][R8.64+0x4], R11 ;  /* 0x0000040b08007986 */ /* 0x0005e4000c101908 */
.L_x_3:
[----:B------:R-:W-:Y:S05]  /*0800*/  @P1 EXIT ;  /* 0x000000000000194d */ /* 0x000fea0003800000 */
[----:B------:R-:W3:Y:S01]  /*0810*/  LDC.64 R6, c[0x0][0x3a8] ;  /* 0x0000ea00ff067b82 */ /* 0x000ee20000000a00 */
[-C--:B--2---:R-:W-:Y:S02]  /*0820*/  IADD3 R5, PT, PT, R2, R4.reuse, RZ ;  /* 0x0000000402057210 */ /* 0x084fe40007ffe0ff */
[----:B-1----:R-:W-:-:S05]  /*0830*/  IADD3 R11, PT, PT, R3, R4, RZ ;  /* 0x00000004030b7210 */ /* 0x002fca0007ffe0ff */
[----:B0-----:R-:W0:Y:S01]  /*0840*/  LDC.64 R8, c[0x0][0x398] ;  /* 0x0000e600ff087b82 */ /* 0x001e220000000a00 */
[----:B---3--:R-:W-:-:S06]  /*0850*/  IMAD.WIDE R2, R5, 0x4, R6 ;  /* 0x0000000405027825 */ /* 0x008fcc00078e0206 */
[----:B------:R-:W2:Y:S01]  /*0860*/  LDG.E R3, desc[UR8][R2.64] ;  /* 0x0000000802037981 */ /* 0x000ea2000c1e1900 */
[----:B0-----:R-:W-:-:S05]  /*0870*/  IMAD.WIDE R4, R11, 0x4, R8 ;  /* 0x000000040b047825 */ /* 0x001fca00078e0208 */
[----:B------:R-:W2:Y:S02]  /*0880*/  LDG.E R7, desc[UR8][R4.64] ;  /* 0x0000000804077981 */ /* 0x000ea4000c1e1900 */
[----:B--2---:R-:W-:-:S05]  /*0890*/  FFMA R7, -R0, R3, R7 ;  /* 0x0000000300077223 */ /* 0x004fca0000000107 */
[----:B------:R-:W-:Y:S01]  /*08a0*/  STG.E desc[UR8][R4.64], R7 ;  /* 0x0000000704007986 */ /* 0x000fe2000c101908 */
[----:B------:R-:W-:Y:S05]  /*08b0*/  EXIT ;  /* 0x000000000000794d */ /* 0x000fea0003800000 */
.L_x_4:
[----:B------:R-:W-:-:S00]  /*08c0*/  BRA `(.L_x_4) ;  /* 0xfffffffc00fc7947 */ /* 0x000fc0000383ffff */
[----:B------:R-:W-:-:S00]  /*08d0*/  NOP ;  /* 0x0000000000007918 */ /* 0x000fc00000000000 */
        /* <DEDUP_REMOVED lines=10> */
.L_x_5:


//--------------------- .nv.shared.reserved.0     --------------------------
	.section	.nv.shared.reserved.0,"aw",@nobits
	.weak		__nv_reservedSMEM_offset_0_alias
	.size		__nv_reservedSMEM_offset_0_alias, 0, 64
	.other		__nv_reservedSMEM_offset_0_alias,@"STO_CUDA_RESERVED_SHARED STV_DEFAULT"
__nv_reservedSMEM_offset_0_alias:
	.zero		0
	.zero		64


//--------------------- .nv.constant0.stochasticGradientDescentKernel --------------------------
	.section	.nv.constant0.stochasticGradientDescentKernel,"a",@progbits
	.sectionflags	@""
	.align	4
.nv.constant0.stochasticGradientDescentKernel:
	.zero		944


//--------------------- SYMBOLS --------------------------

	.type		.nv.reservedSmem.offset0,@object
	.size		.nv.reservedSmem.offset0,0x4
